//
// Generated by NVIDIA NVVM Compiler
//
// Compiler Build ID: CL-36424714
// Cuda compilation tools, release 13.0, V13.0.88
// Based on NVVM 20.0.0
//

.version 9.0
.target sm_100
.address_size 64

	// .globl	_Z6branchPi

.visible .entry _Z6branchPi(
	.param .u64 .ptr .align 1 _Z6branchPi_param_0
)
{
	.reg .pred 	%p<2>;
	.reg .b32 	%r<4>;
	.reg .b64 	%rd<3>;

	ld.param.u64 	%rd2, [_Z6branchPi_param_0];
	cvta.to.global.u64 	%rd1, %rd2;
	mov.u32 	%r1, %tid.x;
	setp.lt.u32 	%p1, %r1, 3;
	@%p1 bra 	$L__BB0_2;
	ld.global.u32 	%r3, [%rd1+4];
	st.global.u32 	[%rd1], %r3;
	bra.uni 	$L__BB0_3;
$L__BB0_2:
	mov.b32 	%r2, 2;
	st.global.u32 	[%rd1+4], %r2;
$L__BB0_3:
	ret;

}


// ===== COMPILED SASS (sm_100) =====

	.target	sm_100

	.elftype	@"ET_EXEC"


//--------------------- .note.nv.tkinfo           --------------------------
	.section	.note.nv.tkinfo,"",@"SHT_NOTE"
	.sectionflags	@"SHF_NOTE_NV_TKINFO"
	.tkinfo
        /*0018*/ 	.word	0x00000002
        /*0030*/ 	.string	""
        /*0030*/ 	.string	"ptxas"
        /*0030*/ 	.string	"Cuda compilation tools, release 13.0, V13.0.88"
        /*0030*/ 	.string	"Build cuda_13.0.r13.0/compiler.36424714_0"
        /*0030*/ 	.string	"-arch sm_100 -m 64 "



//--------------------- .note.nv.cuinfo           --------------------------
	.section	.note.nv.cuinfo,"",@"SHT_NOTE"
	.sectionflags	@"SHF_NOTE_NV_CUINFO"
        /*0018*/ 	.short	0x0002
        /*001a*/ 	.short	0x0064
        /*001c*/ 	.short	0x0082
	.zero		2


//--------------------- .nv.info                  --------------------------
	.section	.nv.info,"",@"SHT_CUDA_INFO"
	.align	4


	//----- nvinfo : EIATTR_REGCOUNT
	.align		4
        /*0000*/ 	.byte	0x04, 0x2f
        /*0002*/ 	.short	(.L_1 - .L_0)
	.align		4
.L_0:
        /*0004*/ 	.word	index@(_Z6branchPi)
        /*0008*/ 	.word	0x00000008


	//----- nvinfo : EIATTR_FRAME_SIZE
	.align		4
.L_1:
        /*000c*/ 	.byte	0x04, 0x11
        /*000e*/ 	.short	(.L_3 - .L_2)
	.align		4
.L_2:
        /*0010*/ 	.word	index@(_Z6branchPi)
        /*0014*/ 	.word	0x00000000


	//----- nvinfo : EIATTR_MIN_STACK_SIZE
	.align		4
.L_3:
        /*0018*/ 	.byte	0x04, 0x12
        /*001a*/ 	.short	(.L_5 - .L_4)
	.align		4
.L_4:
        /*001c*/ 	.word	index@(_Z6branchPi)
        /*0020*/ 	.word	0x00000000
.L_5:


//--------------------- .nv.compat                --------------------------
	.section	.nv.compat,"",@"SHT_CUDA_COMPAT_INFO"
	.align	4
        /*0000*/ 	.byte	0x02, 0x09, 0x00, 0x00, 0x02, 0x02, 0x01, 0x00, 0x02, 0x05, 0x05, 0x00, 0x03, 0x07, 0x01, 0x01
        /*0010*/ 	.byte	0x02, 0x03, 0x00, 0x00, 0x02, 0x06, 0x01, 0x00, 0x04, 0x0b, 0x08, 0x00, 0x09, 0x00, 0x00, 0x00
        /*0020*/ 	.byte	0x00, 0x00, 0x00, 0x00


//--------------------- .nv.info._Z6branchPi      --------------------------
	.section	.nv.info._Z6branchPi,"",@"SHT_CUDA_INFO"
	.sectionflags	@""
	.align	4


	//----- nvinfo : EIATTR_CUDA_API_VERSION
	.align		4
        /*0000*/ 	.byte	0x04, 0x37
        /*0002*/ 	.short	(.L_7 - .L_6)
.L_6:
        /*0004*/ 	.word	0x00000082


	//----- nvinfo : EIATTR_KPARAM_INFO
	.align		4
.L_7:
        /*0008*/ 	.byte	0x04, 0x17
        /*000a*/ 	.short	(.L_9 - .L_8)
.L_8:
        /*000c*/ 	.word	0x00000000
        /*0010*/ 	.short	0x0000
        /*0012*/ 	.short	0x0000
        /*0014*/ 	.byte	0x00, 0xf5, 0x21, 0x00


	//----- nvinfo : EIATTR_SPARSE_MMA_MASK
	.align		4
.L_9:
        /*0018*/ 	.byte	0x03, 0x50
        /*001a*/ 	.short	0x0000


	//----- nvinfo : EIATTR_MAXREG_COUNT
	.align		4
        /*001c*/ 	.byte	0x03, 0x1b
        /*001e*/ 	.short	0x00ff


	//----- nvinfo : EIATTR_MERCURY_ISA_VERSION
	.align		4
        /*0020*/ 	.byte	0x03, 0x5f
        /*0022*/ 	.short	0x0101


	//----- nvinfo : EIATTR_VRC_CTA_INIT_COUNT
	.align		4
        /*0024*/ 	.byte	0x02, 0x4a
	.zero		1
	.zero		1


	//----- nvinfo : EIATTR_EXIT_INSTR_OFFSETS
	.align		4
        /*0028*/ 	.byte	0x04, 0x1c
        /*002a*/ 	.short	(.L_11 - .L_10)


	//   ....[0]....
.L_10:
        /*002c*/ 	.word	0x00000080


	//   ....[1]....
        /*0030*/ 	.word	0x000000c0


	//----- nvinfo : EIATTR_CRS_STACK_SIZE
	.align		4
.L_11:
        /*0034*/ 	.byte	0x04, 0x1e
        /*0036*/ 	.short	(.L_13 - .L_12)
.L_12:
        /*0038*/ 	.word	0x00000000


	//----- nvinfo : EIATTR_CBANK_PARAM_SIZE
	.align		4
.L_13:
        /*003c*/ 	.byte	0x03, 0x19
        /*003e*/ 	.short	0x0008


	//----- nvinfo : EIATTR_PARAM_CBANK
	.align		4
        /*0040*/ 	.byte	0x04, 0x0a
        /*0042*/ 	.short	(.L_15 - .L_14)
	.align		4
.L_14:
        /*0044*/ 	.word	index@(.nv.constant0._Z6branchPi)
        /*0048*/ 	.short	0x0380
        /*004a*/ 	.short	0x0008


	//----- nvinfo : EIATTR_SW_WAR
	.align		4
.L_15:
        /*004c*/ 	.byte	0x04, 0x36
        /*004e*/ 	.short	(.L_17 - .L_16)
.L_16:
        /*0050*/ 	.word	0x00000008
.L_17:


//--------------------- .nv.callgraph             --------------------------
	.section	.nv.callgraph,"",@"SHT_CUDA_CALLGRAPH"
	.align	4
	.sectionentsize	8
	.align		4
        /*0000*/ 	.word	0x00000000
	.align		4
        /*0004*/ 	.word	0xffffffff
	.align		4
        /*0008*/ 	.word	0x00000000
	.align		4
        /*000c*/ 	.word	0xfffffffe
	.align		4
        /*0010*/ 	.word	0x00000000
	.align		4
        /*0014*/ 	.word	0xfffffffd
	.align		4
        /*0018*/ 	.word	0x00000000
	.align		4
        /*001c*/ 	.word	0xfffffffc


//--------------------- .text._Z6branchPi         --------------------------
	.section	.text._Z6branchPi,"ax",@progbits
	.align	128
        .global         _Z6branchPi
        .type           _Z6branchPi,@function
        .size           _Z6branchPi,(.L_x_2 - _Z6branchPi)
        .other          _Z6branchPi,@"STO_CUDA_ENTRY STV_DEFAULT"
_Z6branchPi:
.text._Z6branchPi:
[----:B------:R-:W-:Y:S01]  /*0000*/  LDC R1, c[0x0][0x37c] ;  /* 0x0000df00ff017b82 */ /* 0x000fe20000000800 */
[----:B------:R-:W0:Y:S01]  /*0010*/  S2R R0, SR_TID.X ;  /* 0x0000000000007919 */ /* 0x000e220000002100 */
[----:B------:R-:W1:Y:S01]  /*0020*/  LDCU.64 UR4, c[0x0][0x358] ;  /* 0x00006b00ff0477ac */ /* 0x000e620008000a00 */
[----:B0-----:R-:W-:-:S13]  /*0030*/  ISETP.GE.U32.AND P0, PT, R0, 0x3, PT ;  /* 0x000000030000780c */ /* 0x001fda0003f06070 */
[----:B-1----:R-:W-:Y:S05]  /*0040*/  @!P0 BRA `(.L_x_0) ;  /* 0x0000000000108947 */ /* 0x002fea0003800000 */
[----:B------:R-:W0:Y:S02]  /*0050*/  LDC.64 R2, c[0x0][0x380] ;  /* 0x0000e000ff027b82 */ /* 0x000e240000000a00 */
[----:B0-----:R-:W2:Y:S04]  /*0060*/  LDG.E R5, desc[UR4][R2.64+0x4] ;  /* 0x0000040402057981 */ /* 0x001ea8000c1e1900 */
[----:B--2---:R-:W-:Y:S01]  /*0070*/  STG.E desc[UR4][R2.64], R5 ;  /* 0x0000000502007986 */ /* 0x004fe2000c101904 */
[----:B------:R-:W-:Y:S05]  /*0080*/  EXIT ;  /* 0x000000000000794d */ /* 0x000fea0003800000 */
.L_x_0:
[----:B------:R-:W0:Y:S01]  /*0090*/  LDC.64 R2, c[0x0][0x380] ;  /* 0x0000e000ff027b82 */ /* 0x000e220000000a00 */
[----:B------:R-:W-:-:S05]  /*00a0*/  HFMA2 R5, -RZ, RZ, 0, 1.1920928955078125e-07 ;  /* 0x00000002ff057431 */ /* 0x000fca00000001ff */
[----:B0-----:R-:W-:Y:S01]  /*00b0*/  STG.E desc[UR4][R2.64+0x4], R5 ;  /* 0x0000040502007986 */ /* 0x001fe2000c101904 */
[----:B------:R-:W-:Y:S05]  /*00c0*/  EXIT ;  /* 0x000000000000794d */ /* 0x000fea0003800000 */
.L_x_1:
[----:B------:R-:W-:-:S00]  /*00d0*/  BRA `(.L_x_1) ;  /* 0xfffffffc00fc7947 */ /* 0x000fc0000383ffff */
[----:B------:R-:W-:-:S00]  /*00e0*/  NOP ;  /* 0x0000000000007918 */ /* 0x000fc00000000000 */
        /* <DEDUP_REMOVED lines=9> */
.L_x_2:


//--------------------- .nv.shared.reserved.0     --------------------------
	.section	.nv.shared.reserved.0,"aw",@nobits
	.weak		__nv_reservedSMEM_offset_0_alias
	.size		__nv_reservedSMEM_offset_0_alias, 0, 64
	.other		__nv_reservedSMEM_offset_0_alias,@"STO_CUDA_RESERVED_SHARED STV_DEFAULT"
__nv_reservedSMEM_offset_0_alias:
	.zero		0
	.zero		64


//--------------------- .nv.constant0._Z6branchPi --------------------------
	.section	.nv.constant0._Z6branchPi,"a",@progbits
	.sectionflags	@""
	.align	4
.nv.constant0._Z6branchPi:
	.zero		904


//--------------------- SYMBOLS --------------------------

	.type		.nv.reservedSmem.offset0,@object
	.size		.nv.reservedSmem.offset0,0x4
